	.headerflags	@"EF_CUDA_TEXMODE_UNIFIED EF_CUDA_64BIT_ADDRESS EF_CUDA_ACCELERATORS EF_CUDA_SM90 EF_CUDA_VIRTUAL_SM(EF_CUDA_SM90)"
	.elftype	@"ET_EXEC"


//--------------------- .nv.info                  --------------------------
	.section	.nv.info,"",@"SHT_CUDA_INFO"
	.align	4


	//----- nvinfo : EIATTR_REGCOUNT
	.align		4
        /*0000*/ 	.byte	0x04, 0x2f
        /*0002*/ 	.short	(.L_3 - .L_2)
	.align		4
.L_2:
        /*0004*/ 	.word	index@(triton_poi_fused__native_batch_norm_legit_no_training_convolution_relu_15)
        /*0008*/ 	.word	0x00000020


	//----- nvinfo : EIATTR_MIN_STACK_SIZE
	.align		4
.L_3:
        /*000c*/ 	.byte	0x04, 0x12
        /*000e*/ 	.short	(.L_5 - .L_4)
	.align		4
.L_4:
        /*0010*/ 	.word	index@(triton_poi_fused__native_batch_norm_legit_no_training_convolution_relu_15)
        /*0014*/ 	.word	0x00000000


	//----- nvinfo : EIATTR_FRAME_SIZE
	.align		4
.L_5:
        /*0018*/ 	.byte	0x04, 0x11
        /*001a*/ 	.short	(.L_7 - .L_6)
	.align		4
.L_6:
        /*001c*/ 	.word	index@(triton_poi_fused__native_batch_norm_legit_no_training_convolution_relu_15)
        /*0020*/ 	.word	0x00000000


	//----- nvinfo : EIATTR_MIN_STACK_SIZE
	.align		4
.L_7:
        /*0024*/ 	.byte	0x04, 0x12
        /*0026*/ 	.short	(.L_9 - .L_8)
	.align		4
.L_8:
        /*0028*/ 	.word	index@(triton_poi_fused__native_batch_norm_legit_no_training_convolution_relu_15)
        /*002c*/ 	.word	0x00000000
.L_9:


//--------------------- .nv.info.triton_poi_fused__native_batch_norm_legit_no_training_convolution_relu_15 --------------------------
	.section	.nv.info.triton_poi_fused__native_batch_norm_legit_no_training_convolution_relu_15,"",@"SHT_CUDA_INFO"
	.sectionflags	@""
	.align	4


	//----- nvinfo : EIATTR_CUDA_API_VERSION
	.align		4
        /*0000*/ 	.byte	0x04, 0x37
        /*0002*/ 	.short	(.L_11 - .L_10)
.L_10:
        /*0004*/ 	.word	0x0000007c


	//----- nvinfo : EIATTR_KPARAM_INFO
	.align		4
.L_11:
        /*0008*/ 	.byte	0x04, 0x17
        /*000a*/ 	.short	(.L_13 - .L_12)
.L_12:
        /*000c*/ 	.word	0x00000000
        /*0010*/ 	.short	0x0007
        /*0012*/ 	.short	0x0038
        /*0014*/ 	.byte	0x00, 0xf0, 0x11, 0x00


	//----- nvinfo : EIATTR_KPARAM_INFO
	.align		4
.L_13:
        /*0018*/ 	.byte	0x04, 0x17
        /*001a*/ 	.short	(.L_15 - .L_14)
.L_14:
        /*001c*/ 	.word	0x00000000
        /*0020*/ 	.short	0x0006
        /*0022*/ 	.short	0x0030
        /*0024*/ 	.byte	0x00, 0xf4, 0x21, 0x00


	//----- nvinfo : EIATTR_KPARAM_INFO
	.align		4
.L_15:
        /*0028*/ 	.byte	0x04, 0x17
        /*002a*/ 	.short	(.L_17 - .L_16)
.L_16:
        /*002c*/ 	.word	0x00000000
        /*0030*/ 	.short	0x0005
        /*0032*/ 	.short	0x0028
        /*0034*/ 	.byte	0x00, 0xf4, 0x21, 0x00


	//----- nvinfo : EIATTR_KPARAM_INFO
	.align		4
.L_17:
        /*0038*/ 	.byte	0x04, 0x17
        /*003a*/ 	.short	(.L_19 - .L_18)
.L_18:
        /*003c*/ 	.word	0x00000000
        /*0040*/ 	.short	0x0004
        /*0042*/ 	.short	0x0020
        /*0044*/ 	.byte	0x00, 0xf4, 0x21, 0x00


	//----- nvinfo : EIATTR_KPARAM_INFO
	.align		4
.L_19:
        /*0048*/ 	.byte	0x04, 0x17
        /*004a*/ 	.short	(.L_21 - .L_20)
.L_20:
        /*004c*/ 	.word	0x00000000
        /*0050*/ 	.short	0x0003
        /*0052*/ 	.short	0x0018
        /*0054*/ 	.byte	0x00, 0xf4, 0x21, 0x00


	//----- nvinfo : EIATTR_KPARAM_INFO
	.align		4
.L_21:
        /*0058*/ 	.byte	0x04, 0x17
        /*005a*/ 	.short	(.L_23 - .L_22)
.L_22:
        /*005c*/ 	.word	0x00000000
        /*0060*/ 	.short	0x0002
        /*0062*/ 	.short	0x0010
        /*0064*/ 	.byte	0x00, 0xf4, 0x21, 0x00


	//----- nvinfo : EIATTR_KPARAM_INFO
	.align		4
.L_23:
        /*0068*/ 	.byte	0x04, 0x17
        /*006a*/ 	.short	(.L_25 - .L_24)
.L_24:
        /*006c*/ 	.word	0x00000000
        /*0070*/ 	.short	0x0001
        /*0072*/ 	.short	0x0008
        /*0074*/ 	.byte	0x00, 0xf4, 0x21, 0x00


	//----- nvinfo : EIATTR_KPARAM_INFO
	.align		4
.L_25:
        /*0078*/ 	.byte	0x04, 0x17
        /*007a*/ 	.short	(.L_27 - .L_26)
.L_26:
        /*007c*/ 	.word	0x00000000
        /*0080*/ 	.short	0x0000
        /*0082*/ 	.short	0x0000
        /*0084*/ 	.byte	0x00, 0xf4, 0x21, 0x00


	//----- nvinfo : EIATTR_SPARSE_MMA_MASK
	.align		4
.L_27:
        /*0088*/ 	.byte	0x03, 0x50
        /*008a*/ 	.short	0x0000


	//----- nvinfo : EIATTR_MAXREG_COUNT
	.align		4
        /*008c*/ 	.byte	0x03, 0x1b
        /*008e*/ 	.short	0x00ff


	//----- nvinfo : EIATTR_EXIT_INSTR_OFFSETS
	.align		4
        /*0090*/ 	.byte	0x04, 0x1c
        /*0092*/ 	.short	(.L_29 - .L_28)


	//   ....[0]....
.L_28:
        /*0094*/ 	.word	0x000007f0


	//----- nvinfo : EIATTR_REQNTID
	.align		4
.L_29:
        /*0098*/ 	.byte	0x04, 0x10
        /*009a*/ 	.short	(.L_31 - .L_30)
.L_30:
        /*009c*/ 	.word	0x00000080
        /*00a0*/ 	.word	0x00000001
        /*00a4*/ 	.word	0x00000001


	//----- nvinfo : EIATTR_CBANK_PARAM_SIZE
	.align		4
.L_31:
        /*00a8*/ 	.byte	0x03, 0x19
        /*00aa*/ 	.short	0x003c


	//----- nvinfo : EIATTR_PARAM_CBANK
	.align		4
        /*00ac*/ 	.byte	0x04, 0x0a
        /*00ae*/ 	.short	(.L_33 - .L_32)
	.align		4
.L_32:
        /*00b0*/ 	.word	index@(.nv.constant0.triton_poi_fused__native_batch_norm_legit_no_training_convolution_relu_15)
        /*00b4*/ 	.short	0x0210
        /*00b6*/ 	.short	0x003c


	//----- nvinfo : EIATTR_SW_WAR
	.align		4
.L_33:
        /*00b8*/ 	.byte	0x04, 0x36
        /*00ba*/ 	.short	(.L_35 - .L_34)
.L_34:
        /*00bc*/ 	.word	0x00000008
.L_35:


//--------------------- .nv.callgraph             --------------------------
	.section	.nv.callgraph,"",@"SHT_CUDA_CALLGRAPH"
	.align	4
	.sectionentsize	8
	.align		4
        /*0000*/ 	.word	0x00000000
	.align		4
        /*0004*/ 	.word	0xffffffff
	.align		4
        /*0008*/ 	.word	0x00000000
	.align		4
        /*000c*/ 	.word	0xfffffffe
	.align		4
        /*0010*/ 	.word	0x00000000
	.align		4
        /*0014*/ 	.word	0xfffffffd
	.align		4
        /*0018*/ 	.word	0x00000000
	.align		4
        /*001c*/ 	.word	0xfffffffc


//--------------------- .nv.constant4             --------------------------
	.section	.nv.constant4,"a",@progbits
	.align	8
	.align		8
.nv.constant4:
        /*0000*/ 	.dword	_$_str
	.align		8
        /*0008*/ 	.dword	_$_str_$_2


//--------------------- .text.triton_poi_fused__native_batch_norm_legit_no_training_convolution_relu_15 --------------------------
	.section	.text.triton_poi_fused__native_batch_norm_legit_no_training_convolution_relu_15,"ax",@progbits
	.align	128
        .global         triton_poi_fused__native_batch_norm_legit_no_training_convolution_relu_15
        .type           triton_poi_fused__native_batch_norm_legit_no_training_convolution_relu_15,@function
        .size           triton_poi_fused__native_batch_norm_legit_no_training_convolution_relu_15,(.L_x_1 - triton_poi_fused__native_batch_norm_legit_no_training_convolution_relu_15)
        .other          triton_poi_fused__native_batch_norm_legit_no_training_convolution_relu_15,@"STO_CUDA_ENTRY STV_DEFAULT"
triton_poi_fused__native_batch_norm_legit_no_training_convolution_relu_15:
.text.triton_poi_fused__native_batch_norm_legit_no_training_convolution_relu_15:
[----:B------:R-:W-:Y:S01]  /*0000*/  LDC R1, c[0x0][0x28] ;  /* 0x00000a00ff017b82 */ /* 0x000fe20000000800 */
[----:B------:R-:W1:Y:S01]  /*0010*/  S2R R0, SR_TID.X ;  /* 0x0000000000007919 */ /* 0x000e620000002100 */
[----:B------:R-:W-:Y:S01]  /*0020*/  MOV R6, RZ ;  /* 0x000000ff00067202 */ /* 0x000fe20000000f00 */
[----:B------:R-:W-:-:S05]  /*0030*/  ULDC.64 UR4, c[0x0][0x208] ;  /* 0x0000820000047ab9 */ /* 0x000fca0000000a00 */
[----:B------:R-:W2:Y:S01]  /*0040*/  LDC.64 R28, c[0x0][0x218] ;  /* 0x00008600ff1c7b82 */ /* 0x000ea20000000a00 */
[----:B------:R-:W3:Y:S07]  /*0050*/  S2R R5, SR_CTAID.X ;  /* 0x0000000000057919 */ /* 0x000eee0000002500 */
[----:B------:R-:W4:Y:S08]  /*0060*/  LDC.64 R26, c[0x0][0x220] ;  /* 0x00008800ff1a7b82 */ /* 0x000f300000000a00 */
[----:B------:R-:W5:Y:S01]  /*0070*/  LDC.64 R22, c[0x0][0x230] ;  /* 0x00008c00ff167b82 */ /* 0x000f620000000a00 */
[----:B-1----:R-:W-:-:S02]  /*0080*/  SHF.L.U32 R0, R0, 0x2, RZ ;  /* 0x0000000200007819 */ /* 0x002fc400000006ff */
[----:B---3--:R-:W-:Y:S02]  /*0090*/  SHF.R.S32.HI R3, RZ, 0x15, R5 ;  /* 0x00000015ff037819 */ /* 0x008fe40000011405 */
[----:B------:R-:W-:Y:S02]  /*00a0*/  LOP3.LUT R0, R0, 0x1fc, RZ, 0xc0, !PT ;  /* 0x000001fc00007812 */ /* 0x000fe400078ec0ff */
[----:B------:R-:W-:Y:S02]  /*00b0*/  SGXT R3, R3, 0x1 ;  /* 0x000000010303781a */ /* 0x000fe40000000200 */
[----:B------:R-:W-:Y:S02]  /*00c0*/  LEA R0, R5, R0, 0xa ;  /* 0x0000000005007211 */ /* 0x000fe400078e50ff */
[----:B------:R-:W1:Y:S02]  /*00d0*/  LDC.64 R4, c[0x0][0x228] ;  /* 0x00008a00ff047b82 */ /* 0x000e640000000a00 */
[----:B------:R-:W-:-:S04]  /*00e0*/  LEA.HI R2, R3, R0, RZ, 0x9 ;  /* 0x0000000003027211 */ /* 0x000fc800078f48ff */
[----:B------:R-:W-:Y:S02]  /*00f0*/  SHF.R.S32.HI R3, RZ, 0x9, R2 ;  /* 0x00000009ff037819 */ /* 0x000fe40000011402 */
[----:B------:R-:W-:-:S04]  /*0100*/  IADD3 R2, R2, 0x200, RZ ;  /* 0x0000020002027810 */ /* 0x000fc80007ffe0ff */
[----:B------:R-:W-:Y:S01]  /*0110*/  SHF.R.S32.HI R7, RZ, 0x9, R2 ;  /* 0x00000009ff077819 */ /* 0x000fe20000011402 */
[----:B------:R-:W-:-:S04]  /*0120*/  HFMA2.MMA R2, -RZ, RZ, 0, 0 ;  /* 0x00000000ff027435 */ /* 0x000fc800000001ff */
[----:B------:R-:W-:-:S05]  /*0130*/  IMAD.HI R6, R7, -0x6db6db6d, R6 ;  /* 0x9249249307067827 */ /* 0x000fca00078e0206 */
[----:B------:R-:W-:Y:S01]  /*0140*/  SHF.R.U32.HI R11, RZ, 0x1f, R6 ;  /* 0x0000001fff0b7819 */ /* 0x000fe20000011606 */
[----:B------:R-:W-:-:S05]  /*0150*/  IMAD.HI R2, R3, -0x6db6db6d, R2 ;  /* 0x9249249303027827 */ /* 0x000fca00078e0202 */
[----:B------:R-:W-:-:S04]  /*0160*/  SHF.R.U32.HI R9, RZ, 0x1f, R2 ;  /* 0x0000001fff097819 */ /* 0x000fc80000011602 */
[----:B------:R-:W-:-:S05]  /*0170*/  LEA.HI.SX32 R9, R2, R9, 0x1b ;  /* 0x0000000902097211 */ /* 0x000fca00078fdaff */
[----:B------:R-:W-:Y:S01]  /*0180*/  IMAD R9, R9, -0x38, R3 ;  /* 0xffffffc809097824 */ /* 0x000fe200078e0203 */
[----:B------:R-:W-:-:S03]  /*0190*/  LEA.HI.SX32 R3, R6, R11, 0x1b ;  /* 0x0000000b06037211 */ /* 0x000fc600078fdaff */
[----:B-1----:R-:W-:-:S04]  /*01a0*/  IMAD.WIDE R12, R9, 0x4, R4 ;  /* 0x00000004090c7825 */ /* 0x002fc800078e0204 */
[----:B------:R-:W-:Y:S01]  /*01b0*/  IMAD R3, R3, -0x38, R7 ;  /* 0xffffffc803037824 */ /* 0x000fe200078e0207 */
[----:B------:R-:W3:Y:S01]  /*01c0*/  LDG.E.EL R21, desc[UR4][R12.64] ;  /* 0x000000040c157981 */ /* 0x000ee2000c2e1900 */
[----:B------:R-:W1:Y:S02]  /*01d0*/  LDC.64 R6, c[0x0][0x210] ;  /* 0x00008400ff067b82 */ /* 0x000e640000000a00 */
[----:B------:R-:W-:-:S06]  /*01e0*/  IMAD.WIDE R24, R3, 0x4, R4 ;  /* 0x0000000403187825 */ /* 0x000fcc00078e0204 */
[----:B------:R-:W3:Y:S01]  /*01f0*/  LDG.E.EL R24, desc[UR4][R24.64] ;  /* 0x0000000418187981 */ /* 0x000ee2000c2e1900 */
[----:B------:R-:W5:Y:S01]  /*0200*/  LDC.64 R4, c[0x0][0x238] ;  /* 0x00008e00ff047b82 */ /* 0x000f620000000a00 */
[----:B--2---:R-:W-:-:S05]  /*0210*/  IMAD.WIDE R10, R9, 0x4, R28 ;  /* 0x00000004090a7825 */ /* 0x004fca00078e021c */
[----:B------:R4:W2:Y:S01]  /*0220*/  LDG.E.EL R19, desc[UR4][R10.64] ;  /* 0x000000040a137981 */ /* 0x0008a2000c2e1900 */
[----:B01----:R-:W-:-:S04]  /*0230*/  IMAD.WIDE R6, R0, 0x4, R6 ;  /* 0x0000000400067825 */ /* 0x003fc800078e0206 */
[C---:B----4-:R-:W-:Y:S01]  /*0240*/  IMAD.WIDE R10, R9.reuse, 0x4, R26 ;  /* 0x00000004090a7825 */ /* 0x050fe200078e021a */
[----:B------:R-:W2:Y:S04]  /*0250*/  LDG.E.128 R12, desc[UR4][R6.64] ;  /* 0x00000004060c7981 */ /* 0x000ea8000c1e1d00 */
[----:B------:R-:W4:Y:S01]  /*0260*/  LDG.E.EL R18, desc[UR4][R10.64] ;  /* 0x000000040a127981 */ /* 0x000f22000c2e1900 */
[----:B-----5:R-:W-:-:S04]  /*0270*/  IMAD.WIDE R16, R9, 0x4, R22 ;  /* 0x0000000409107825 */ /* 0x020fc800078e0216 */
[----:B------:R-:W-:Y:S02]  /*0280*/  IMAD.WIDE R8, R9, 0x4, R4 ;  /* 0x0000000409087825 */ /* 0x000fe400078e0204 */
[----:B------:R-:W5:Y:S02]  /*0290*/  LDG.E.EL R17, desc[UR4][R16.64] ;  /* 0x0000000410117981 */ /* 0x000f64000c2e1900 */
[C---:B------:R-:W-:Y:S02]  /*02a0*/  IMAD.WIDE R28, R3.reuse, 0x4, R28 ;  /* 0x00000004031c7825 */ /* 0x040fe400078e021c */
[----:B------:R-:W5:Y:S02]  /*02b0*/  LDG.E.EL R20, desc[UR4][R8.64] ;  /* 0x0000000408147981 */ /* 0x000f64000c2e1900 */
[C---:B------:R-:W-:Y:S02]  /*02c0*/  IMAD.WIDE R26, R3.reuse, 0x4, R26 ;  /* 0x00000004031a7825 */ /* 0x040fe400078e021a */
[----:B------:R0:W5:Y:S04]  /*02d0*/  LDG.E.EL R16, desc[UR4][R28.64] ;  /* 0x000000041c107981 */ /* 0x000168000c2e1900 */
[----:B------:R-:W5:Y:S01]  /*02e0*/  LDG.E.128 R8, desc[UR4][R6.64+0x800] ;  /* 0x0008000406087981 */ /* 0x000f62000c1e1d00 */
[----:B------:R-:W-:-:S03]  /*02f0*/  IMAD.WIDE R4, R3, 0x4, R4 ;  /* 0x0000000403047825 */ /* 0x000fc600078e0204 */
[----:B------:R-:W5:Y:S01]  /*0300*/  LDG.E.EL R2, desc[UR4][R26.64] ;  /* 0x000000041a027981 */ /* 0x000f62000c2e1900 */
[----:B------:R-:W-:-:S03]  /*0310*/  IMAD.WIDE R22, R3, 0x4, R22 ;  /* 0x0000000403167825 */ /* 0x000fc600078e0216 */
[----:B------:R-:W5:Y:S04]  /*0320*/  LDG.E.EL R4, desc[UR4][R4.64] ;  /* 0x0000000404047981 */ /* 0x000f68000c2e1900 */
[----:B------:R1:W5:Y:S01]  /*0330*/  LDG.E.EL R3, desc[UR4][R22.64] ;  /* 0x0000000416037981 */ /* 0x000362000c2e1900 */
[----:B---3--:R-:W-:-:S04]  /*0340*/  FADD R21, R21, 9.9999997473787516356e-06 ;  /* 0x3727c5ac15157421 */ /* 0x008fc80000000000 */
[----:B------:R-:W3:Y:S01]  /*0350*/  MUFU.SQRT R25, R21 ;  /* 0x0000001500197308 */ /* 0x000ee20000002000 */
[----:B------:R-:W-:-:S07]  /*0360*/  FADD R24, R24, 9.9999997473787516356e-06 ;  /* 0x3727c5ac18187421 */ /* 0x000fce0000000000 */
[----:B0-----:R-:W0:Y:S01]  /*0370*/  MUFU.SQRT R28, R24 ;  /* 0x00000018001c7308 */ /* 0x001e220000002000 */
[C---:B---3--:R-:W-:Y:S02]  /*0380*/  FSETP.GT.AND P0, PT, R25.reuse, 8.50705917302346158658e+37, PT ;  /* 0x7e8000001900780b */ /* 0x048fe40003f04000 */
[----:B------:R-:W-:Y:S02]  /*0390*/  FSETP.GEU.AND P2, PT, R25, 1.175494350822287508e-38, PT ;  /* 0x008000001900780b */ /* 0x000fe40003f4e000 */
[C---:B0-----:R-:W-:Y:S02]  /*03a0*/  FSETP.GT.AND P1, PT, R28.reuse, 8.50705917302346158658e+37, PT ;  /* 0x7e8000001c00780b */ /* 0x041fe40003f24000 */
[----:B------:R-:W-:-:S07]  /*03b0*/  FSETP.GEU.AND P3, PT, R28, 1.175494350822287508e-38, PT ;  /* 0x008000001c00780b */ /* 0x000fce0003f6e000 */
[----:B------:R-:W-:Y:S01]  /*03c0*/  @P0 FMUL R25, R25, 0.25 ;  /* 0x3e80000019190820 */ /* 0x000fe20000400000 */
[----:B------:R-:W-:-:S03]  /*03d0*/  HFMA2.MMA R24, -RZ, RZ, 1.625, 0 ;  /* 0x3e800000ff187435 */ /* 0x000fc600000001ff */
[----:B------:R-:W-:Y:S01]  /*03e0*/  @!P2 FMUL R25, R25, 16777216 ;  /* 0x4b8000001919a820 */ /* 0x000fe20000400000 */
[----:B------:R-:W-:-:S04]  /*03f0*/  @P1 FMUL R28, R28, 0.25 ;  /* 0x3e8000001c1c1820 */ /* 0x000fc80000400000 */
[----:B------:R-:W-:Y:S01]  /*0400*/  @!P3 FMUL R28, R28, 16777216 ;  /* 0x4b8000001c1cb820 */ /* 0x000fe20000400000 */
[----:B------:R-:W0:Y:S01]  /*0410*/  MUFU.RCP R25, R25 ;  /* 0x0000001900197308 */ /* 0x000e220000001000 */
[----:B-1----:R-:W-:-:S07]  /*0420*/  FSEL R22, R24, 1, P0 ;  /* 0x3f80000018167808 */ /* 0x002fce0000000000 */
[----:B------:R1:W3:Y:S01]  /*0430*/  MUFU.RCP R5, R28 ;  /* 0x0000001c00057308 */ /* 0x0002e20000001000 */
[----:B------:R-:W-:Y:S01]  /*0440*/  FSEL R24, R24, 1, P1 ;  /* 0x3f80000018187808 */ /* 0x000fe20000800000 */
[----:B------:R-:W-:Y:S01]  /*0450*/  @!P2 FMUL R22, R22, 16777216 ;  /* 0x4b8000001616a820 */ /* 0x000fe20000400000 */
[--C-:B--2---:R-:W-:Y:S01]  /*0460*/  FADD R13, R13, R19.reuse ;  /* 0x000000130d0d7221 */ /* 0x104fe20000000000 */
[--C-:B------:R-:W-:Y:S01]  /*0470*/  FADD R12, R12, R19.reuse ;  /* 0x000000130c0c7221 */ /* 0x100fe20000000000 */
[--C-:B------:R-:W-:Y:S01]  /*0480*/  FADD R14, R14, R19.reuse ;  /* 0x000000130e0e7221 */ /* 0x100fe20000000000 */
[----:B------:R-:W-:Y:S01]  /*0490*/  @!P3 FMUL R24, R24, 16777216 ;  /* 0x4b8000001818b820 */ /* 0x000fe20000400000 */
[----:B------:R-:W-:Y:S01]  /*04a0*/  FADD R15, R15, R19 ;  /* 0x000000130f0f7221 */ /* 0x000fe20000000000 */
[----:B0-----:R-:W-:Y:S01]  /*04b0*/  FMUL R21, R25, R22 ;  /* 0x0000001619157220 */ /* 0x001fe20000400000 */
[C---:B----4-:R-:W-:Y:S01]  /*04c0*/  FADD R22, -R18.reuse, R12 ;  /* 0x0000000c12167221 */ /* 0x050fe20000000100 */
[C---:B------:R-:W-:Y:S01]  /*04d0*/  FADD R26, -R18.reuse, R14 ;  /* 0x0000000e121a7221 */ /* 0x040fe20000000100 */
[C---:B-1----:R-:W-:Y:S01]  /*04e0*/  FADD R28, -R18.reuse, R15 ;  /* 0x0000000f121c7221 */ /* 0x042fe20000000100 */
[----:B---3--:R-:W-:Y:S01]  /*04f0*/  FMUL R5, R5, R24 ;  /* 0x0000001805057220 */ /* 0x008fe20000400000 */
[----:B------:R-:W-:-:S02]  /*0500*/  FADD R24, -R18, R13 ;  /* 0x0000000d12187221 */ /* 0x000fc40000000100 */
[----:B------:R-:W0:Y:S01]  /*0510*/  LDC.64 R18, c[0x0][0x240] ;  /* 0x00009000ff127b82 */ /* 0x000e220000000a00 */
[C---:B------:R-:W-:Y:S01]  /*0520*/  FMUL R27, R21.reuse, R22 ;  /* 0x00000016151b7220 */ /* 0x040fe20000400000 */
[C---:B------:R-:W-:Y:S01]  /*0530*/  FMUL R24, R21.reuse, R24 ;  /* 0x0000001815187220 */ /* 0x040fe20000400000 */
[C---:B------:R-:W-:Y:S01]  /*0540*/  FMUL R23, R21.reuse, R26 ;  /* 0x0000001a15177220 */ /* 0x040fe20000400000 */
[----:B------:R-:W-:Y:S01]  /*0550*/  FMUL R25, R21, R28 ;  /* 0x0000001c15197220 */ /* 0x000fe20000400000 */
[--C-:B-----5:R-:W-:Y:S01]  /*0560*/  FADD R9, R9, R16.reuse ;  /* 0x0000001009097221 */ /* 0x120fe20000000000 */
[--C-:B------:R-:W-:Y:S01]  /*0570*/  FADD R8, R8, R16.reuse ;  /* 0x0000001008087221 */ /* 0x100fe20000000000 */
[--C-:B------:R-:W-:Y:S01]  /*0580*/  FADD R10, R10, R16.reuse ;  /* 0x000000100a0a7221 */ /* 0x100fe20000000000 */
[----:B------:R-:W-:Y:S01]  /*0590*/  FADD R11, R11, R16 ;  /* 0x000000100b0b7221 */ /* 0x000fe20000000000 */
[C-C-:B------:R-:W-:Y:S01]  /*05a0*/  FFMA R22, R17.reuse, R24, R20.reuse ;  /* 0x0000001811167223 */ /* 0x140fe20000000014 */
[C-C-:B------:R-:W-:Y:S01]  /*05b0*/  FFMA R21, R17.reuse, R27, R20.reuse ;  /* 0x0000001b11157223 */ /* 0x140fe20000000014 */
[C-C-:B------:R-:W-:Y:S01]  /*05c0*/  FFMA R23, R17.reuse, R23, R20.reuse ;  /* 0x0000001711177223 */ /* 0x140fe20000000014 */
[----:B------:R-:W-:Y:S01]  /*05d0*/  FFMA R17, R17, R25, R20 ;  /* 0x0000001911117223 */ /* 0x000fe20000000014 */
[C---:B------:R-:W-:Y:S01]  /*05e0*/  FADD R20, -R2.reuse, R9 ;  /* 0x0000000902147221 */ /* 0x040fe20000000100 */
[C---:B------:R-:W-:Y:S01]  /*05f0*/  FADD R16, -R2.reuse, R8 ;  /* 0x0000000802107221 */ /* 0x040fe20000000100 */
[C---:B------:R-:W-:Y:S01]  /*0600*/  FADD R24, -R2.reuse, R10 ;  /* 0x0000000a02187221 */ /* 0x040fe20000000100 */
[----:B------:R-:W-:Y:S01]  /*0610*/  FADD R2, -R2, R11 ;  /* 0x0000000b02027221 */ /* 0x000fe20000000100 */
[C---:B------:R-:W-:Y:S01]  /*0620*/  FMUL R20, R5.reuse, R20 ;  /* 0x0000001405147220 */ /* 0x040fe20000400000 */
[C---:B------:R-:W-:Y:S01]  /*0630*/  FMUL R29, R5.reuse, R16 ;  /* 0x00000010051d7220 */ /* 0x040fe20000400000 */
[C---:B------:R-:W-:Y:S01]  /*0640*/  FMUL R27, R5.reuse, R24 ;  /* 0x00000018051b7220 */ /* 0x040fe20000400000 */
[----:B------:R-:W-:Y:S01]  /*0650*/  FMUL R25, R5, R2 ;  /* 0x0000000205197220 */ /* 0x000fe20000400000 */
[C-C-:B------:R-:W-:Y:S01]  /*0660*/  FFMA R5, R3.reuse, R20, R4.reuse ;  /* 0x0000001403057223 */ /* 0x140fe20000000004 */
[C-C-:B------:R-:W-:Y:S01]  /*0670*/  FFMA R20, R3.reuse, R29, R4.reuse ;  /* 0x0000001d03147223 */ /* 0x140fe20000000004 */
[C-C-:B------:R-:W-:Y:S01]  /*0680*/  FFMA R24, R3.reuse, R27, R4.reuse ;  /* 0x0000001b03187223 */ /* 0x140fe20000000004 */
[----:B------:R-:W-:Y:S01]  /*0690*/  FFMA R25, R3, R25, R4 ;  /* 0x0000001903197223 */ /* 0x000fe20000000004 */
[----:B------:R-:W-:Y:S01]  /*06a0*/  FSETP.GEU.AND P6, PT, R17, RZ, PT ;  /* 0x000000ff1100720b */ /* 0x000fe20003fce000 */
[----:B0-----:R-:W-:Y:S01]  /*06b0*/  IMAD.WIDE R2, R0, 0x4, R18 ;  /* 0x0000000400027825 */ /* 0x001fe200078e0212 */
[----:B------:R-:W-:-:S02]  /*06c0*/  FSETP.GEU.AND P0, PT, R23, RZ, PT ;  /* 0x000000ff1700720b */ /* 0x000fc40003f0e000 */
[----:B------:R-:W-:Y:S02]  /*06d0*/  FSETP.GEU.AND P1, PT, R22, RZ, PT ;  /* 0x000000ff1600720b */ /* 0x000fe40003f2e000 */
[----:B------:R-:W-:Y:S02]  /*06e0*/  FSETP.GEU.AND P2, PT, R21, RZ, PT ;  /* 0x000000ff1500720b */ /* 0x000fe40003f4e000 */
[----:B------:R-:W-:Y:S02]  /*06f0*/  SEL R19, R17, RZ, P6 ;  /* 0x000000ff11137207 */ /* 0x000fe40003000000 */
[----:B------:R-:W-:Y:S02]  /*0700*/  FSETP.GEU.AND P3, PT, R25, RZ, PT ;  /* 0x000000ff1900720b */ /* 0x000fe40003f6e000 */
[----:B------:R-:W-:Y:S02]  /*0710*/  FSETP.GEU.AND P4, PT, R24, RZ, PT ;  /* 0x000000ff1800720b */ /* 0x000fe40003f8e000 */
[----:B------:R-:W-:-:S02]  /*0720*/  FSETP.GEU.AND P5, PT, R5, RZ, PT ;  /* 0x000000ff0500720b */ /* 0x000fc40003fae000 */
[----:B------:R-:W-:Y:S02]  /*0730*/  FSETP.GEU.AND P6, PT, R20, RZ, PT ;  /* 0x000000ff1400720b */ /* 0x000fe40003fce000 */
[----:B------:R-:W-:Y:S02]  /*0740*/  SEL R18, R23, RZ, P0 ;  /* 0x000000ff17127207 */ /* 0x000fe40000000000 */
[----:B------:R-:W-:Y:S02]  /*0750*/  SEL R17, R22, RZ, P1 ;  /* 0x000000ff16117207 */ /* 0x000fe40000800000 */
[----:B------:R-:W-:Y:S02]  /*0760*/  SEL R16, R21, RZ, P2 ;  /* 0x000000ff15107207 */ /* 0x000fe40001000000 */
[----:B------:R-:W-:Y:S02]  /*0770*/  SEL R23, R25, RZ, P3 ;  /* 0x000000ff19177207 */ /* 0x000fe40001800000 */
[----:B------:R-:W-:-:S02]  /*0780*/  SEL R22, R24, RZ, P4 ;  /* 0x000000ff18167207 */ /* 0x000fc40002000000 */
[----:B------:R-:W-:Y:S02]  /*0790*/  SEL R21, R5, RZ, P5 ;  /* 0x000000ff05157207 */ /* 0x000fe40002800000 */
[----:B------:R-:W-:Y:S01]  /*07a0*/  SEL R20, R20, RZ, P6 ;  /* 0x000000ff14147207 */ /* 0x000fe20003000000 */
[----:B------:R-:W-:Y:S04]  /*07b0*/  STG.E.128 desc[UR4][R6.64], R12 ;  /* 0x0000000c06007986 */ /* 0x000fe8000c101d04 */
[----:B------:R-:W-:Y:S04]  /*07c0*/  STG.E.128 desc[UR4][R6.64+0x800], R8 ;  /* 0x0008000806007986 */ /* 0x000fe8000c101d04 */
[----:B------:R-:W-:Y:S04]  /*07d0*/  STG.E.128 desc[UR4][R2.64], R16 ;  /* 0x0000001002007986 */ /* 0x000fe8000c101d04 */
[----:B------:R-:W-:Y:S01]  /*07e0*/  STG.E.128 desc[UR4][R2.64+0x800], R20 ;  /* 0x0008001402007986 */ /* 0x000fe2000c101d04 */
[----:B------:R-:W-:Y:S05]  /*07f0*/  EXIT ;  /* 0x000000000000794d */ /* 0x000fea0003800000 */
.L_x_0:
[----:B------:R-:W-:-:S00]  /*0800*/  BRA `(.L_x_0) ;  /* 0xfffffffc00fc7947 */ /* 0x000fc0000383ffff */
[----:B------:R-:W-:-:S00]  /*0810*/  NOP ;  /* 0x0000000000007918 */ /* 0x000fc00000000000 */
        /* <DEDUP_REMOVED lines=14> */
.L_x_1:


//--------------------- .nv.global.init           --------------------------
	.section	.nv.global.init,"aw",@progbits
.nv.global.init:
	.type		_$_str,@object
	.size		_$_str,(_$_str_$_2 - _$_str)
_$_str:
        /*0000*/ 	.byte	0x5f, 0x5f, 0x43, 0x55, 0x44, 0x41, 0x5f, 0x46, 0x54, 0x5a, 0x00
	.type		_$_str_$_2,@object
	.size		_$_str_$_2,(.L_1 - _$_str_$_2)
_$_str_$_2:
        /*000b*/ 	.byte	0x5f, 0x5f, 0x43, 0x55, 0x44, 0x41, 0x5f, 0x50, 0x52, 0x45, 0x43, 0x5f, 0x53, 0x51, 0x52, 0x54
        /*001b*/ 	.byte	0x00
.L_1:


//--------------------- .nv.constant0.triton_poi_fused__native_batch_norm_legit_no_training_convolution_relu_15 --------------------------
	.section	.nv.constant0.triton_poi_fused__native_batch_norm_legit_no_training_convolution_relu_15,"a",@progbits
	.sectionflags	@""
	.align	4
.nv.constant0.triton_poi_fused__native_batch_norm_legit_no_training_convolution_relu_15:
	.zero		588
